//
// Generated by NVIDIA NVVM Compiler
//
// Compiler Build ID: CL-36424714
// Cuda compilation tools, release 13.0, V13.0.88
// Based on NVVM 20.0.0
//

.version 9.0
.target sm_100
.address_size 64

	// .globl	_Z11fill_vectorPii
.global .align 1 .b8 _ZN34_INTERNAL_660b2c88_4_k_cu_924b845a4cuda3std3__45__cpo5beginE[1];
.global .align 1 .b8 _ZN34_INTERNAL_660b2c88_4_k_cu_924b845a4cuda3std3__45__cpo3endE[1];
.global .align 1 .b8 _ZN34_INTERNAL_660b2c88_4_k_cu_924b845a4cuda3std3__45__cpo6cbeginE[1];
.global .align 1 .b8 _ZN34_INTERNAL_660b2c88_4_k_cu_924b845a4cuda3std3__45__cpo4cendE[1];
.global .align 1 .b8 _ZN34_INTERNAL_660b2c88_4_k_cu_924b845a4cuda3std3__45__cpo6rbeginE[1];
.global .align 1 .b8 _ZN34_INTERNAL_660b2c88_4_k_cu_924b845a4cuda3std3__45__cpo4rendE[1];
.global .align 1 .b8 _ZN34_INTERNAL_660b2c88_4_k_cu_924b845a4cuda3std3__45__cpo7crbeginE[1];
.global .align 1 .b8 _ZN34_INTERNAL_660b2c88_4_k_cu_924b845a4cuda3std3__45__cpo5crendE[1];
.global .align 1 .b8 _ZN34_INTERNAL_660b2c88_4_k_cu_924b845a4cuda3std3__436_GLOBAL__N__660b2c88_4_k_cu_924b845a6ignoreE[1];
.global .align 1 .b8 _ZN34_INTERNAL_660b2c88_4_k_cu_924b845a4cuda3std3__419piecewise_constructE[1];
.global .align 1 .b8 _ZN34_INTERNAL_660b2c88_4_k_cu_924b845a4cuda3std3__48in_placeE[1];
.global .align 1 .b8 _ZN34_INTERNAL_660b2c88_4_k_cu_924b845a4cuda3std3__420unreachable_sentinelE[1];
.global .align 1 .b8 _ZN34_INTERNAL_660b2c88_4_k_cu_924b845a4cuda3std3__47nulloptE[1];
.global .align 1 .b8 _ZN34_INTERNAL_660b2c88_4_k_cu_924b845a4cuda3std3__48unexpectE[1];
.global .align 1 .b8 _ZN34_INTERNAL_660b2c88_4_k_cu_924b845a4cuda3std6ranges3__45__cpo4swapE[1];
.global .align 1 .b8 _ZN34_INTERNAL_660b2c88_4_k_cu_924b845a4cuda3std6ranges3__45__cpo9iter_moveE[1];
.global .align 1 .b8 _ZN34_INTERNAL_660b2c88_4_k_cu_924b845a4cuda3std6ranges3__45__cpo5beginE[1];
.global .align 1 .b8 _ZN34_INTERNAL_660b2c88_4_k_cu_924b845a4cuda3std6ranges3__45__cpo3endE[1];
.global .align 1 .b8 _ZN34_INTERNAL_660b2c88_4_k_cu_924b845a4cuda3std6ranges3__45__cpo6cbeginE[1];
.global .align 1 .b8 _ZN34_INTERNAL_660b2c88_4_k_cu_924b845a4cuda3std6ranges3__45__cpo4cendE[1];
.global .align 1 .b8 _ZN34_INTERNAL_660b2c88_4_k_cu_924b845a4cuda3std6ranges3__45__cpo7advanceE[1];
.global .align 1 .b8 _ZN34_INTERNAL_660b2c88_4_k_cu_924b845a4cuda3std6ranges3__45__cpo9iter_swapE[1];
.global .align 1 .b8 _ZN34_INTERNAL_660b2c88_4_k_cu_924b845a4cuda3std6ranges3__45__cpo4nextE[1];
.global .align 1 .b8 _ZN34_INTERNAL_660b2c88_4_k_cu_924b845a4cuda3std6ranges3__45__cpo4prevE[1];
.global .align 1 .b8 _ZN34_INTERNAL_660b2c88_4_k_cu_924b845a4cuda3std6ranges3__45__cpo4dataE[1];
.global .align 1 .b8 _ZN34_INTERNAL_660b2c88_4_k_cu_924b845a4cuda3std6ranges3__45__cpo5cdataE[1];
.global .align 1 .b8 _ZN34_INTERNAL_660b2c88_4_k_cu_924b845a4cuda3std6ranges3__45__cpo4sizeE[1];
.global .align 1 .b8 _ZN34_INTERNAL_660b2c88_4_k_cu_924b845a4cuda3std6ranges3__45__cpo5ssizeE[1];
.global .align 1 .b8 _ZN34_INTERNAL_660b2c88_4_k_cu_924b845a4cuda3std6ranges3__45__cpo8distanceE[1];
.global .align 1 .b8 _ZN34_INTERNAL_660b2c88_4_k_cu_924b845a6thrust24THRUST_300001_SM_1000_NS8cuda_cub3parE[1];
.global .align 1 .b8 _ZN34_INTERNAL_660b2c88_4_k_cu_924b845a6thrust24THRUST_300001_SM_1000_NS8cuda_cub10par_nosyncE[1];
.global .align 1 .b8 _ZN34_INTERNAL_660b2c88_4_k_cu_924b845a6thrust24THRUST_300001_SM_1000_NS6system6detail10sequential3seqE[1];
.global .align 1 .b8 _ZN34_INTERNAL_660b2c88_4_k_cu_924b845a6thrust24THRUST_300001_SM_1000_NS6system3cpp3parE[1];
.global .align 1 .b8 _ZN34_INTERNAL_660b2c88_4_k_cu_924b845a6thrust24THRUST_300001_SM_1000_NS12placeholders2_1E[1];
.global .align 1 .b8 _ZN34_INTERNAL_660b2c88_4_k_cu_924b845a6thrust24THRUST_300001_SM_1000_NS12placeholders2_2E[1];
.global .align 1 .b8 _ZN34_INTERNAL_660b2c88_4_k_cu_924b845a6thrust24THRUST_300001_SM_1000_NS12placeholders2_3E[1];
.global .align 1 .b8 _ZN34_INTERNAL_660b2c88_4_k_cu_924b845a6thrust24THRUST_300001_SM_1000_NS12placeholders2_4E[1];
.global .align 1 .b8 _ZN34_INTERNAL_660b2c88_4_k_cu_924b845a6thrust24THRUST_300001_SM_1000_NS12placeholders2_5E[1];
.global .align 1 .b8 _ZN34_INTERNAL_660b2c88_4_k_cu_924b845a6thrust24THRUST_300001_SM_1000_NS12placeholders2_6E[1];
.global .align 1 .b8 _ZN34_INTERNAL_660b2c88_4_k_cu_924b845a6thrust24THRUST_300001_SM_1000_NS12placeholders2_7E[1];
.global .align 1 .b8 _ZN34_INTERNAL_660b2c88_4_k_cu_924b845a6thrust24THRUST_300001_SM_1000_NS12placeholders2_8E[1];
.global .align 1 .b8 _ZN34_INTERNAL_660b2c88_4_k_cu_924b845a6thrust24THRUST_300001_SM_1000_NS12placeholders2_9E[1];
.global .align 1 .b8 _ZN34_INTERNAL_660b2c88_4_k_cu_924b845a6thrust24THRUST_300001_SM_1000_NS12placeholders3_10E[1];
.global .align 1 .b8 _ZN34_INTERNAL_660b2c88_4_k_cu_924b845a6thrust24THRUST_300001_SM_1000_NS3seqE[1];
.global .align 1 .b8 _ZN34_INTERNAL_660b2c88_4_k_cu_924b845a6thrust24THRUST_300001_SM_1000_NS6deviceE[1];

.visible .entry _Z11fill_vectorPii(
	.param .u64 .ptr .align 1 _Z11fill_vectorPii_param_0,
	.param .u32 _Z11fill_vectorPii_param_1
)
{
	.reg .pred 	%p<2>;
	.reg .b32 	%r<5>;
	.reg .b64 	%rd<5>;

	ld.param.u64 	%rd1, [_Z11fill_vectorPii_param_0];
	ld.param.u32 	%r2, [_Z11fill_vectorPii_param_1];
	mov.u32 	%r1, %ctaid.x;
	setp.ge.s32 	%p1, %r1, %r2;
	@%p1 bra 	$L__BB0_2;
	cvta.to.global.u64 	%rd2, %rd1;
	shr.u32 	%r3, %r1, 1;
	add.s32 	%r4, %r3, 5;
	mul.wide.u32 	%rd3, %r1, 4;
	add.s64 	%rd4, %rd2, %rd3;
	st.global.u32 	[%rd4], %r4;
$L__BB0_2:
	ret;

}
	// .globl	_ZN3cub18CUB_300001_SM_10006detail11EmptyKernelIvEEvv
.visible .entry _ZN3cub18CUB_300001_SM_10006detail11EmptyKernelIvEEvv()
{


	ret;

}
	// .globl	_ZN3cub18CUB_300001_SM_10006detail8for_each13static_kernelINS2_12policy_hub_t12policy_500_tEmN6thrust24THRUST_300001_SM_1000_NS8cuda_cub20__uninitialized_fill7functorINS7_10device_ptrIiEEiEEEEvT0_T1_
.visible .entry _ZN3cub18CUB_300001_SM_10006detail8for_each13static_kernelINS2_12policy_hub_t12policy_500_tEmN6thrust24THRUST_300001_SM_1000_NS8cuda_cub20__uninitialized_fill7functorINS7_10device_ptrIiEEiEEEEvT0_T1_(
	.param .u64 _ZN3cub18CUB_300001_SM_10006detail8for_each13static_kernelINS2_12policy_hub_t12policy_500_tEmN6thrust24THRUST_300001_SM_1000_NS8cuda_cub20__uninitialized_fill7functorINS7_10device_ptrIiEEiEEEEvT0_T1__param_0,
	.param .align 8 .b8 _ZN3cub18CUB_300001_SM_10006detail8for_each13static_kernelINS2_12policy_hub_t12policy_500_tEmN6thrust24THRUST_300001_SM_1000_NS8cuda_cub20__uninitialized_fill7functorINS7_10device_ptrIiEEiEEEEvT0_T1__param_1[16]
)
.maxntid 256
{
	.reg .pred 	%p<4>;
	.reg .b16 	%rs<5>;
	.reg .b32 	%r<12>;
	.reg .b64 	%rd<16>;

	ld.param.u32 	%r3, [_ZN3cub18CUB_300001_SM_10006detail8for_each13static_kernelINS2_12policy_hub_t12policy_500_tEmN6thrust24THRUST_300001_SM_1000_NS8cuda_cub20__uninitialized_fill7functorINS7_10device_ptrIiEEiEEEEvT0_T1__param_1+8];
	ld.param.u64 	%rd4, [_ZN3cub18CUB_300001_SM_10006detail8for_each13static_kernelINS2_12policy_hub_t12policy_500_tEmN6thrust24THRUST_300001_SM_1000_NS8cuda_cub20__uninitialized_fill7functorINS7_10device_ptrIiEEiEEEEvT0_T1__param_1];
	ld.param.u64 	%rd5, [_ZN3cub18CUB_300001_SM_10006detail8for_each13static_kernelINS2_12policy_hub_t12policy_500_tEmN6thrust24THRUST_300001_SM_1000_NS8cuda_cub20__uninitialized_fill7functorINS7_10device_ptrIiEEiEEEEvT0_T1__param_0];
	mov.u32 	%r9, %ctaid.x;
	mul.wide.u32 	%rd1, %r9, 512;
	sub.s64 	%rd2, %rd5, %rd1;
	setp.lt.u64 	%p1, %rd2, 512;
	@%p1 bra 	$L__BB2_2;
	mov.u32 	%r11, %tid.x;
	cvta.to.global.u64 	%rd11, %rd4;
	cvt.u64.u32 	%rd12, %r11;
	add.s64 	%rd13, %rd1, %rd12;
	shl.b64 	%rd14, %rd13, 2;
	add.s64 	%rd15, %rd11, %rd14;
	st.global.u32 	[%rd15], %r3;
	st.global.u32 	[%rd15+1024], %r3;
	bra.uni 	$L__BB2_6;
$L__BB2_2:
	cvta.to.global.u64 	%rd6, %rd4;
	mov.u32 	%r2, %tid.x;
	cvt.u64.u32 	%rd7, %r2;
	setp.le.u64 	%p2, %rd2, %rd7;
	add.s64 	%rd8, %rd1, %rd7;
	shl.b64 	%rd9, %rd8, 2;
	add.s64 	%rd3, %rd6, %rd9;
	@%p2 bra 	$L__BB2_4;
	st.global.u32 	[%rd3], %r3;
$L__BB2_4:
	add.s32 	%r10, %r2, 256;
	cvt.u64.u32 	%rd10, %r10;
	setp.le.u64 	%p3, %rd2, %rd10;
	@%p3 bra 	$L__BB2_6;
	st.global.u32 	[%rd3+1024], %r3;
$L__BB2_6:
	ret;

}


// ===== COMPILED SASS (sm_100) =====

	.target	sm_100

	.elftype	@"ET_EXEC"


//--------------------- .note.nv.tkinfo           --------------------------
	.section	.note.nv.tkinfo,"",@"SHT_NOTE"
	.sectionflags	@"SHF_NOTE_NV_TKINFO"
	.tkinfo
        /*0018*/ 	.word	0x00000002
        /*0030*/ 	.string	""
        /*0030*/ 	.string	"ptxas"
        /*0030*/ 	.string	"Cuda compilation tools, release 13.0, V13.0.88"
        /*0030*/ 	.string	"Build cuda_13.0.r13.0/compiler.36424714_0"
        /*0030*/ 	.string	"-arch sm_100 -m 64 "



//--------------------- .note.nv.cuinfo           --------------------------
	.section	.note.nv.cuinfo,"",@"SHT_NOTE"
	.sectionflags	@"SHF_NOTE_NV_CUINFO"
        /*0018*/ 	.short	0x0002
        /*001a*/ 	.short	0x0064
        /*001c*/ 	.short	0x0082
	.zero		2


//--------------------- .nv.info                  --------------------------
	.section	.nv.info,"",@"SHT_CUDA_INFO"
	.align	4


	//----- nvinfo : EIATTR_REGCOUNT
	.align		4
        /*0000*/ 	.byte	0x04, 0x2f
        /*0002*/ 	.short	(.L_46 - .L_45)
	.align		4
.L_45:
        /*0004*/ 	.word	index@(_Z11fill_vectorPii)
        /*0008*/ 	.word	0x0000000a


	//----- nvinfo : EIATTR_FRAME_SIZE
	.align		4
.L_46:
        /*000c*/ 	.byte	0x04, 0x11
        /*000e*/ 	.short	(.L_48 - .L_47)
	.align		4
.L_47:
        /*0010*/ 	.word	index@(_Z11fill_vectorPii)
        /*0014*/ 	.word	0x00000000


	//----- nvinfo : EIATTR_REGCOUNT
	.align		4
.L_48:
        /*0018*/ 	.byte	0x04, 0x2f
        /*001a*/ 	.short	(.L_50 - .L_49)
	.align		4
.L_49:
        /*001c*/ 	.word	index@(_ZN3cub18CUB_300001_SM_10006detail11EmptyKernelIvEEvv)
        /*0020*/ 	.word	0x00000004


	//----- nvinfo : EIATTR_FRAME_SIZE
	.align		4
.L_50:
        /*0024*/ 	.byte	0x04, 0x11
        /*0026*/ 	.short	(.L_52 - .L_51)
	.align		4
.L_51:
        /*0028*/ 	.word	index@(_ZN3cub18CUB_300001_SM_10006detail11EmptyKernelIvEEvv)
        /*002c*/ 	.word	0x00000000


	//----- nvinfo : EIATTR_REGCOUNT
	.align		4
.L_52:
        /*0030*/ 	.byte	0x04, 0x2f
        /*0032*/ 	.short	(.L_54 - .L_53)
	.align		4
.L_53:
        /*0034*/ 	.word	index@(_ZN3cub18CUB_300001_SM_10006detail8for_each13static_kernelINS2_12policy_hub_t12policy_500_tEmN6thrust24THRUST_300001_SM_1000_NS8cuda_cub20__uninitialized_fill7functorINS7_10device_ptrIiEEiEEEEvT0_T1_)
        /*0038*/ 	.word	0x00000008


	//----- nvinfo : EIATTR_FRAME_SIZE
	.align		4
.L_54:
        /*003c*/ 	.byte	0x04, 0x11
        /*003e*/ 	.short	(.L_56 - .L_55)
	.align		4
.L_55:
        /*0040*/ 	.word	index@(_ZN3cub18CUB_300001_SM_10006detail8for_each13static_kernelINS2_12policy_hub_t12policy_500_tEmN6thrust24THRUST_300001_SM_1000_NS8cuda_cub20__uninitialized_fill7functorINS7_10device_ptrIiEEiEEEEvT0_T1_)
        /*0044*/ 	.word	0x00000000


	//----- nvinfo : EIATTR_MIN_STACK_SIZE
	.align		4
.L_56:
        /*0048*/ 	.byte	0x04, 0x12
        /*004a*/ 	.short	(.L_58 - .L_57)
	.align		4
.L_57:
        /*004c*/ 	.word	index@(_ZN3cub18CUB_300001_SM_10006detail8for_each13static_kernelINS2_12policy_hub_t12policy_500_tEmN6thrust24THRUST_300001_SM_1000_NS8cuda_cub20__uninitialized_fill7functorINS7_10device_ptrIiEEiEEEEvT0_T1_)
        /*0050*/ 	.word	0x00000000


	//----- nvinfo : EIATTR_MIN_STACK_SIZE
	.align		4
.L_58:
        /*0054*/ 	.byte	0x04, 0x12
        /*0056*/ 	.short	(.L_60 - .L_59)
	.align		4
.L_59:
        /*0058*/ 	.word	index@(_ZN3cub18CUB_300001_SM_10006detail11EmptyKernelIvEEvv)
        /*005c*/ 	.word	0x00000000


	//----- nvinfo : EIATTR_MIN_STACK_SIZE
	.align		4
.L_60:
        /*0060*/ 	.byte	0x04, 0x12
        /*0062*/ 	.short	(.L_62 - .L_61)
	.align		4
.L_61:
        /*0064*/ 	.word	index@(_Z11fill_vectorPii)
        /*0068*/ 	.word	0x00000000
.L_62:


//--------------------- .nv.compat                --------------------------
	.section	.nv.compat,"",@"SHT_CUDA_COMPAT_INFO"
	.align	4
        /*0000*/ 	.byte	0x02, 0x09, 0x00, 0x00, 0x02, 0x02, 0x01, 0x00, 0x02, 0x05, 0x05, 0x00, 0x03, 0x07, 0x01, 0x01
        /*0010*/ 	.byte	0x02, 0x03, 0x00, 0x00, 0x02, 0x06, 0x01, 0x00, 0x04, 0x0b, 0x08, 0x00, 0x09, 0x00, 0x00, 0x00
        /*0020*/ 	.byte	0x00, 0x00, 0x00, 0x00


//--------------------- .nv.info._ZN3cub18CUB_300001_SM_10006detail8for_each13static_kernelINS2_12policy_hub_t12policy_500_tEmN6thrust24THRUST_300001_SM_1000_NS8cuda_cub20__uninitialized_fill7functorINS7_10device_ptrIiEEiEEEEvT0_T1_ --------------------------
	.section	.nv.info._ZN3cub18CUB_300001_SM_10006detail8for_each13static_kernelINS2_12policy_hub_t12policy_500_tEmN6thrust24THRUST_300001_SM_1000_NS8cuda_cub20__uninitialized_fill7functorINS7_10device_ptrIiEEiEEEEvT0_T1_,"",@"SHT_CUDA_INFO"
	.sectionflags	@""
	.align	4


	//----- nvinfo : EIATTR_CUDA_API_VERSION
	.align		4
        /*0000*/ 	.byte	0x04, 0x37
        /*0002*/ 	.short	(.L_64 - .L_63)
.L_63:
        /*0004*/ 	.word	0x00000082


	//----- nvinfo : EIATTR_KPARAM_INFO
	.align		4
.L_64:
        /*0008*/ 	.byte	0x04, 0x17
        /*000a*/ 	.short	(.L_66 - .L_65)
.L_65:
        /*000c*/ 	.word	0x00000000
        /*0010*/ 	.short	0x0001
        /*0012*/ 	.short	0x0008
        /*0014*/ 	.byte	0x00, 0xf0, 0x41, 0x00


	//----- nvinfo : EIATTR_KPARAM_INFO
	.align		4
.L_66:
        /*0018*/ 	.byte	0x04, 0x17
        /*001a*/ 	.short	(.L_68 - .L_67)
.L_67:
        /*001c*/ 	.word	0x00000000
        /*0020*/ 	.short	0x0000
        /*0022*/ 	.short	0x0000
        /*0024*/ 	.byte	0x00, 0xf0, 0x21, 0x00


	//----- nvinfo : EIATTR_SPARSE_MMA_MASK
	.align		4
.L_68:
        /*0028*/ 	.byte	0x03, 0x50
        /*002a*/ 	.short	0x0000


	//----- nvinfo : EIATTR_MAXREG_COUNT
	.align		4
        /*002c*/ 	.byte	0x03, 0x1b
        /*002e*/ 	.short	0x00ff


	//----- nvinfo : EIATTR_MERCURY_ISA_VERSION
	.align		4
        /*0030*/ 	.byte	0x03, 0x5f
        /*0032*/ 	.short	0x0101


	//----- nvinfo : EIATTR_VRC_CTA_INIT_COUNT
	.align		4
        /*0034*/ 	.byte	0x02, 0x4a
	.zero		1
	.zero		1


	//----- nvinfo : EIATTR_EXIT_INSTR_OFFSETS
	.align		4
        /*0038*/ 	.byte	0x04, 0x1c
        /*003a*/ 	.short	(.L_70 - .L_69)


	//   ....[0]....
.L_69:
        /*003c*/ 	.word	0x00000130


	//   ....[1]....
        /*0040*/ 	.word	0x00000230


	//   ....[2]....
        /*0044*/ 	.word	0x00000260


	//----- nvinfo : EIATTR_MAX_THREADS
	.align		4
.L_70:
        /*0048*/ 	.byte	0x04, 0x05
        /*004a*/ 	.short	(.L_72 - .L_71)
.L_71:
        /*004c*/ 	.word	0x00000100
        /*0050*/ 	.word	0x00000001
        /*0054*/ 	.word	0x00000001


	//----- nvinfo : EIATTR_CBANK_PARAM_SIZE
	.align		4
.L_72:
        /*0058*/ 	.byte	0x03, 0x19
        /*005a*/ 	.short	0x0018


	//----- nvinfo : EIATTR_PARAM_CBANK
	.align		4
        /*005c*/ 	.byte	0x04, 0x0a
        /*005e*/ 	.short	(.L_74 - .L_73)
	.align		4
.L_73:
        /*0060*/ 	.word	index@(.nv.constant0._ZN3cub18CUB_300001_SM_10006detail8for_each13static_kernelINS2_12policy_hub_t12policy_500_tEmN6thrust24THRUST_300001_SM_1000_NS8cuda_cub20__uninitialized_fill7functorINS7_10device_ptrIiEEiEEEEvT0_T1_)
        /*0064*/ 	.short	0x0380
        /*0066*/ 	.short	0x0018


	//----- nvinfo : EIATTR_SW_WAR
	.align		4
.L_74:
        /*0068*/ 	.byte	0x04, 0x36
        /*006a*/ 	.short	(.L_76 - .L_75)
.L_75:
        /*006c*/ 	.word	0x00000008
.L_76:


//--------------------- .nv.info._ZN3cub18CUB_300001_SM_10006detail11EmptyKernelIvEEvv --------------------------
	.section	.nv.info._ZN3cub18CUB_300001_SM_10006detail11EmptyKernelIvEEvv,"",@"SHT_CUDA_INFO"
	.sectionflags	@""
	.align	4


	//----- nvinfo : EIATTR_CUDA_API_VERSION
	.align		4
        /*0000*/ 	.byte	0x04, 0x37
        /*0002*/ 	.short	(.L_78 - .L_77)
.L_77:
        /*0004*/ 	.word	0x00000082


	//----- nvinfo : EIATTR_SPARSE_MMA_MASK
	.align		4
.L_78:
        /*0008*/ 	.byte	0x03, 0x50
        /*000a*/ 	.short	0x0000


	//----- nvinfo : EIATTR_MAXREG_COUNT
	.align		4
        /*000c*/ 	.byte	0x03, 0x1b
        /*000e*/ 	.short	0x00ff


	//----- nvinfo : EIATTR_MERCURY_ISA_VERSION
	.align		4
        /*0010*/ 	.byte	0x03, 0x5f
        /*0012*/ 	.short	0x0101


	//----- nvinfo : EIATTR_VRC_CTA_INIT_COUNT
	.align		4
        /*0014*/ 	.byte	0x02, 0x4a
	.zero		1
	.zero		1


	//----- nvinfo : EIATTR_EXIT_INSTR_OFFSETS
	.align		4
        /*0018*/ 	.byte	0x04, 0x1c
        /*001a*/ 	.short	(.L_80 - .L_79)


	//   ....[0]....
.L_79:
        /*001c*/ 	.word	0x00000010


	//----- nvinfo : EIATTR_SW_WAR
	.align		4
.L_80:
        /*0020*/ 	.byte	0x04, 0x36
        /*0022*/ 	.short	(.L_82 - .L_81)
.L_81:
        /*0024*/ 	.word	0x00000008
.L_82:


//--------------------- .nv.info._Z11fill_vectorPii --------------------------
	.section	.nv.info._Z11fill_vectorPii,"",@"SHT_CUDA_INFO"
	.sectionflags	@""
	.align	4


	//----- nvinfo : EIATTR_CUDA_API_VERSION
	.align		4
        /*0000*/ 	.byte	0x04, 0x37
        /*0002*/ 	.short	(.L_84 - .L_83)
.L_83:
        /*0004*/ 	.word	0x00000082


	//----- nvinfo : EIATTR_KPARAM_INFO
	.align		4
.L_84:
        /*0008*/ 	.byte	0x04, 0x17
        /*000a*/ 	.short	(.L_86 - .L_85)
.L_85:
        /*000c*/ 	.word	0x00000000
        /*0010*/ 	.short	0x0001
        /*0012*/ 	.short	0x0008
        /*0014*/ 	.byte	0x00, 0xf0, 0x11, 0x00


	//----- nvinfo : EIATTR_KPARAM_INFO
	.align		4
.L_86:
        /*0018*/ 	.byte	0x04, 0x17
        /*001a*/ 	.short	(.L_88 - .L_87)
.L_87:
        /*001c*/ 	.word	0x00000000
        /*0020*/ 	.short	0x0000
        /*0022*/ 	.short	0x0000
        /*0024*/ 	.byte	0x00, 0xf5, 0x21, 0x00


	//----- nvinfo : EIATTR_SPARSE_MMA_MASK
	.align		4
.L_88:
        /*0028*/ 	.byte	0x03, 0x50
        /*002a*/ 	.short	0x0000


	//----- nvinfo : EIATTR_MAXREG_COUNT
	.align		4
        /*002c*/ 	.byte	0x03, 0x1b
        /*002e*/ 	.short	0x00ff


	//----- nvinfo : EIATTR_MERCURY_ISA_VERSION
	.align		4
        /*0030*/ 	.byte	0x03, 0x5f
        /*0032*/ 	.short	0x0101


	//----- nvinfo : EIATTR_VRC_CTA_INIT_COUNT
	.align		4
        /*0034*/ 	.byte	0x02, 0x4a
	.zero		1
	.zero		1


	//----- nvinfo : EIATTR_EXIT_INSTR_OFFSETS
	.align		4
        /*0038*/ 	.byte	0x04, 0x1c
        /*003a*/ 	.short	(.L_90 - .L_89)


	//   ....[0]....
.L_89:
        /*003c*/ 	.word	0x00000040


	//   ....[1]....
        /*0040*/ 	.word	0x000000a0


	//----- nvinfo : EIATTR_CBANK_PARAM_SIZE
	.align		4
.L_90:
        /*0044*/ 	.byte	0x03, 0x19
        /*0046*/ 	.short	0x000c


	//----- nvinfo : EIATTR_PARAM_CBANK
	.align		4
        /*0048*/ 	.byte	0x04, 0x0a
        /*004a*/ 	.short	(.L_92 - .L_91)
	.align		4
.L_91:
        /*004c*/ 	.word	index@(.nv.constant0._Z11fill_vectorPii)
        /*0050*/ 	.short	0x0380
        /*0052*/ 	.short	0x000c


	//----- nvinfo : EIATTR_SW_WAR
	.align		4
.L_92:
        /*0054*/ 	.byte	0x04, 0x36
        /*0056*/ 	.short	(.L_94 - .L_93)
.L_93:
        /*0058*/ 	.word	0x00000008
.L_94:


//--------------------- .nv.callgraph             --------------------------
	.section	.nv.callgraph,"",@"SHT_CUDA_CALLGRAPH"
	.align	4
	.sectionentsize	8
	.align		4
        /*0000*/ 	.word	0x00000000
	.align		4
        /*0004*/ 	.word	0xffffffff
	.align		4
        /*0008*/ 	.word	0x00000000
	.align		4
        /*000c*/ 	.word	0xfffffffe
	.align		4
        /*0010*/ 	.word	0x00000000
	.align		4
        /*0014*/ 	.word	0xfffffffd
	.align		4
        /*0018*/ 	.word	0x00000000
	.align		4
        /*001c*/ 	.word	0xfffffffc


//--------------------- .nv.constant4             --------------------------
	.section	.nv.constant4,"a",@progbits
	.align	8
	.align		8
.nv.constant4:
        /*0000*/ 	.dword	_ZN34_INTERNAL_660b2c88_4_k_cu_924b845a4cuda3std3__45__cpo5beginE
	.align		8
        /*0008*/ 	.dword	_ZN34_INTERNAL_660b2c88_4_k_cu_924b845a4cuda3std3__45__cpo3endE
	.align		8
        /*0010*/ 	.dword	_ZN34_INTERNAL_660b2c88_4_k_cu_924b845a4cuda3std3__45__cpo6cbeginE
	.align		8
        /*0018*/ 	.dword	_ZN34_INTERNAL_660b2c88_4_k_cu_924b845a4cuda3std3__45__cpo4cendE
	.align		8
        /*0020*/ 	.dword	_ZN34_INTERNAL_660b2c88_4_k_cu_924b845a4cuda3std3__45__cpo6rbeginE
	.align		8
        /*0028*/ 	.dword	_ZN34_INTERNAL_660b2c88_4_k_cu_924b845a4cuda3std3__45__cpo4rendE
	.align		8
        /*0030*/ 	.dword	_ZN34_INTERNAL_660b2c88_4_k_cu_924b845a4cuda3std3__45__cpo7crbeginE
	.align		8
        /*0038*/ 	.dword	_ZN34_INTERNAL_660b2c88_4_k_cu_924b845a4cuda3std3__45__cpo5crendE
	.align		8
        /*0040*/ 	.dword	_ZN34_INTERNAL_660b2c88_4_k_cu_924b845a4cuda3std3__436_GLOBAL__N__660b2c88_4_k_cu_924b845a6ignoreE
	.align		8
        /*0048*/ 	.dword	_ZN34_INTERNAL_660b2c88_4_k_cu_924b845a4cuda3std3__419piecewise_constructE
	.align		8
        /*0050*/ 	.dword	_ZN34_INTERNAL_660b2c88_4_k_cu_924b845a4cuda3std3__48in_placeE
	.align		8
        /*0058*/ 	.dword	_ZN34_INTERNAL_660b2c88_4_k_cu_924b845a4cuda3std3__420unreachable_sentinelE
	.align		8
        /*0060*/ 	.dword	_ZN34_INTERNAL_660b2c88_4_k_cu_924b845a4cuda3std3__47nulloptE
	.align		8
        /*0068*/ 	.dword	_ZN34_INTERNAL_660b2c88_4_k_cu_924b845a4cuda3std3__48unexpectE
	.align		8
        /*0070*/ 	.dword	_ZN34_INTERNAL_660b2c88_4_k_cu_924b845a4cuda3std6ranges3__45__cpo4swapE
	.align		8
        /*0078*/ 	.dword	_ZN34_INTERNAL_660b2c88_4_k_cu_924b845a4cuda3std6ranges3__45__cpo9iter_moveE
	.align		8
        /*0080*/ 	.dword	_ZN34_INTERNAL_660b2c88_4_k_cu_924b845a4cuda3std6ranges3__45__cpo5beginE
	.align		8
        /*0088*/ 	.dword	_ZN34_INTERNAL_660b2c88_4_k_cu_924b845a4cuda3std6ranges3__45__cpo3endE
	.align		8
        /*0090*/ 	.dword	_ZN34_INTERNAL_660b2c88_4_k_cu_924b845a4cuda3std6ranges3__45__cpo6cbeginE
	.align		8
        /*0098*/ 	.dword	_ZN34_INTERNAL_660b2c88_4_k_cu_924b845a4cuda3std6ranges3__45__cpo4cendE
	.align		8
        /*00a0*/ 	.dword	_ZN34_INTERNAL_660b2c88_4_k_cu_924b845a4cuda3std6ranges3__45__cpo7advanceE
	.align		8
        /*00a8*/ 	.dword	_ZN34_INTERNAL_660b2c88_4_k_cu_924b845a4cuda3std6ranges3__45__cpo9iter_swapE
	.align		8
        /*00b0*/ 	.dword	_ZN34_INTERNAL_660b2c88_4_k_cu_924b845a4cuda3std6ranges3__45__cpo4nextE
	.align		8
        /*00b8*/ 	.dword	_ZN34_INTERNAL_660b2c88_4_k_cu_924b845a4cuda3std6ranges3__45__cpo4prevE
	.align		8
        /*00c0*/ 	.dword	_ZN34_INTERNAL_660b2c88_4_k_cu_924b845a4cuda3std6ranges3__45__cpo4dataE
	.align		8
        /*00c8*/ 	.dword	_ZN34_INTERNAL_660b2c88_4_k_cu_924b845a4cuda3std6ranges3__45__cpo5cdataE
	.align		8
        /*00d0*/ 	.dword	_ZN34_INTERNAL_660b2c88_4_k_cu_924b845a4cuda3std6ranges3__45__cpo4sizeE
	.align		8
        /*00d8*/ 	.dword	_ZN34_INTERNAL_660b2c88_4_k_cu_924b845a4cuda3std6ranges3__45__cpo5ssizeE
	.align		8
        /*00e0*/ 	.dword	_ZN34_INTERNAL_660b2c88_4_k_cu_924b845a4cuda3std6ranges3__45__cpo8distanceE
	.align		8
        /*00e8*/ 	.dword	_ZN34_INTERNAL_660b2c88_4_k_cu_924b845a6thrust24THRUST_300001_SM_1000_NS8cuda_cub3parE
	.align		8
        /*00f0*/ 	.dword	_ZN34_INTERNAL_660b2c88_4_k_cu_924b845a6thrust24THRUST_300001_SM_1000_NS8cuda_cub10par_nosyncE
	.align		8
        /*00f8*/ 	.dword	_ZN34_INTERNAL_660b2c88_4_k_cu_924b845a6thrust24THRUST_300001_SM_1000_NS6system6detail10sequential3seqE
	.align		8
        /*0100*/ 	.dword	_ZN34_INTERNAL_660b2c88_4_k_cu_924b845a6thrust24THRUST_300001_SM_1000_NS6system3cpp3parE
	.align		8
        /*0108*/ 	.dword	_ZN34_INTERNAL_660b2c88_4_k_cu_924b845a6thrust24THRUST_300001_SM_1000_NS12placeholders2_1E
	.align		8
        /*0110*/ 	.dword	_ZN34_INTERNAL_660b2c88_4_k_cu_924b845a6thrust24THRUST_300001_SM_1000_NS12placeholders2_2E
	.align		8
        /*0118*/ 	.dword	_ZN34_INTERNAL_660b2c88_4_k_cu_924b845a6thrust24THRUST_300001_SM_1000_NS12placeholders2_3E
	.align		8
        /*0120*/ 	.dword	_ZN34_INTERNAL_660b2c88_4_k_cu_924b845a6thrust24THRUST_300001_SM_1000_NS12placeholders2_4E
	.align		8
        /*0128*/ 	.dword	_ZN34_INTERNAL_660b2c88_4_k_cu_924b845a6thrust24THRUST_300001_SM_1000_NS12placeholders2_5E
	.align		8
        /*0130*/ 	.dword	_ZN34_INTERNAL_660b2c88_4_k_cu_924b845a6thrust24THRUST_300001_SM_1000_NS12placeholders2_6E
	.align		8
        /*0138*/ 	.dword	_ZN34_INTERNAL_660b2c88_4_k_cu_924b845a6thrust24THRUST_300001_SM_1000_NS12placeholders2_7E
	.align		8
        /*0140*/ 	.dword	_ZN34_INTERNAL_660b2c88_4_k_cu_924b845a6thrust24THRUST_300001_SM_1000_NS12placeholders2_8E
	.align		8
        /*0148*/ 	.dword	_ZN34_INTERNAL_660b2c88_4_k_cu_924b845a6thrust24THRUST_300001_SM_1000_NS12placeholders2_9E
	.align		8
        /*0150*/ 	.dword	_ZN34_INTERNAL_660b2c88_4_k_cu_924b845a6thrust24THRUST_300001_SM_1000_NS12placeholders3_10E
	.align		8
        /*0158*/ 	.dword	_ZN34_INTERNAL_660b2c88_4_k_cu_924b845a6thrust24THRUST_300001_SM_1000_NS3seqE
	.align		8
        /*0160*/ 	.dword	_ZN34_INTERNAL_660b2c88_4_k_cu_924b845a6thrust24THRUST_300001_SM_1000_NS6deviceE


//--------------------- .text._ZN3cub18CUB_300001_SM_10006detail8for_each13static_kernelINS2_12policy_hub_t12policy_500_tEmN6thrust24THRUST_300001_SM_1000_NS8cuda_cub20__uninitialized_fill7functorINS7_10device_ptrIiEEiEEEEvT0_T1_ --------------------------
	.section	.text._ZN3cub18CUB_300001_SM_10006detail8for_each13static_kernelINS2_12policy_hub_t12policy_500_tEmN6thrust24THRUST_300001_SM_1000_NS8cuda_cub20__uninitialized_fill7functorINS7_10device_ptrIiEEiEEEEvT0_T1_,"ax",@progbits
	.align	128
        .global         _ZN3cub18CUB_300001_SM_10006detail8for_each13static_kernelINS2_12policy_hub_t12policy_500_tEmN6thrust24THRUST_300001_SM_1000_NS8cuda_cub20__uninitialized_fill7functorINS7_10device_ptrIiEEiEEEEvT0_T1_
        .type           _ZN3cub18CUB_300001_SM_10006detail8for_each13static_kernelINS2_12policy_hub_t12policy_500_tEmN6thrust24THRUST_300001_SM_1000_NS8cuda_cub20__uninitialized_fill7functorINS7_10device_ptrIiEEiEEEEvT0_T1_,@function
        .size           _ZN3cub18CUB_300001_SM_10006detail8for_each13static_kernelINS2_12policy_hub_t12policy_500_tEmN6thrust24THRUST_300001_SM_1000_NS8cuda_cub20__uninitialized_fill7functorINS7_10device_ptrIiEEiEEEEvT0_T1_,(.L_x_4 - _ZN3cub18CUB_300001_SM_10006detail8for_each13static_kernelINS2_12policy_hub_t12policy_500_tEmN6thrust24THRUST_300001_SM_1000_NS8cuda_cub20__uninitialized_fill7functorINS7_10device_ptrIiEEiEEEEvT0_T1_)
        .other          _ZN3cub18CUB_300001_SM_10006detail8for_each13static_kernelINS2_12policy_hub_t12policy_500_tEmN6thrust24THRUST_300001_SM_1000_NS8cuda_cub20__uninitialized_fill7functorINS7_10device_ptrIiEEiEEEEvT0_T1_,@"STO_CUDA_ENTRY STV_DEFAULT"
_ZN3cub18CUB_300001_SM_10006detail8for_each13static_kernelINS2_12policy_hub_t12policy_500_tEmN6thrust24THRUST_300001_SM_1000_NS8cuda_cub20__uninitialized_fill7functorINS7_10device_ptrIiEEiEEEEvT0_T1_:
.text._ZN3cub18CUB_300001_SM_10006detail8for_each13static_kernelINS2_12policy_hub_t12policy_500_tEmN6thrust24THRUST_300001_SM_1000_NS8cuda_cub20__uninitialized_fill7functorINS7_10device_ptrIiEEiEEEEvT0_T1_:
[----:B------:R-:W-:Y:S08]  /*0000*/  LDC R1, c[0x0][0x37c] ;  /* 0x0000df00ff017b82 */ /* 0x000ff00000000800 */
[----:B------:R-:W0:Y:S01]  /*0010*/  S2UR UR4, SR_CTAID.X ;  /* 0x00000000000479c3 */ /* 0x000e220000002500 */
[----:B------:R-:W1:Y:S01]  /*0020*/  LDCU.64 UR6, c[0x0][0x380] ;  /* 0x00007000ff0677ac */ /* 0x000e620008000a00 */
[----:B------:R-:W2:Y:S01]  /*0030*/  LDCU.64 UR8, c[0x0][0x358] ;  /* 0x00006b00ff0877ac */ /* 0x000ea20008000a00 */
[----:B0-----:R-:W-:-:S04]  /*0040*/  UIMAD.WIDE.U32 UR4, UR4, 0x200, URZ ;  /* 0x00000200040478a5 */ /* 0x001fc8000f8e00ff */
[----:B-1----:R-:W-:-:S04]  /*0050*/  UIADD3 UR6, UP0, UPT, -UR4, UR6, URZ ;  /* 0x0000000604067290 */ /* 0x002fc8000ff1e1ff */
[----:B------:R-:W-:Y:S02]  /*0060*/  UIADD3.X UR7, UPT, UPT, ~UR5, UR7, URZ, UP0, !UPT ;  /* 0x0000000705077290 */ /* 0x000fe400087fe5ff */
[----:B------:R-:W-:-:S04]  /*0070*/  UISETP.GE.U32.AND UP0, UPT, UR6, 0x200, UPT ;  /* 0x000002000600788c */ /* 0x000fc8000bf06070 */
[----:B------:R-:W-:-:S09]  /*0080*/  UISETP.GE.U32.AND.EX UP0, UPT, UR7, URZ, UPT, UP0 ;  /* 0x000000ff0700728c */ /* 0x000fd2000bf06100 */
[----:B--2---:R-:W-:Y:S05]  /*0090*/  BRA.U !UP0, `(.L_x_0) ;  /* 0x0000000108287547 */ /* 0x004fea000b800000 */
[----:B------:R-:W0:Y:S01]  /*00a0*/  S2R R0, SR_TID.X ;  /* 0x0000000000007919 */ /* 0x000e220000002100 */
[----:B------:R-:W1:Y:S01]  /*00b0*/  LDCU.64 UR6, c[0x0][0x388] ;  /* 0x00007100ff0677ac */ /* 0x000e620008000a00 */
[----:B------:R-:W2:Y:S01]  /*00c0*/  LDC R5, c[0x0][0x390] ;  /* 0x0000e400ff057b82 */ /* 0x000ea20000000800 */
[----:B0-----:R-:W-:-:S05]  /*00d0*/  IADD3 R0, P0, PT, R0, UR4, RZ ;  /* 0x0000000400007c10 */ /* 0x001fca000ff1e0ff */
[----:B------:R-:W-:Y:S01]  /*00e0*/  IMAD.X R3, RZ, RZ, UR5, P0 ;  /* 0x00000005ff037e24 */ /* 0x000fe200080e06ff */
[----:B-1----:R-:W-:-:S04]  /*00f0*/  LEA R2, P0, R0, UR6, 0x2 ;  /* 0x0000000600027c11 */ /* 0x002fc8000f8010ff */
[----:B------:R-:W-:-:S05]  /*0100*/  LEA.HI.X R3, R0, UR7, R3, 0x2, P0 ;  /* 0x0000000700037c11 */ /* 0x000fca00080f1403 */
[----:B--2---:R-:W-:Y:S04]  /*0110*/  STG.E desc[UR8][R2.64], R5 ;  /* 0x0000000502007986 */ /* 0x004fe8000c101908 */
[----:B------:R-:W-:Y:S01]  /*0120*/  STG.E desc[UR8][R2.64+0x400], R5 ;  /* 0x0004000502007986 */ /* 0x000fe2000c101908 */
[----:B------:R-:W-:Y:S05]  /*0130*/  EXIT ;  /* 0x000000000000794d */ /* 0x000fea0003800000 */
.L_x_0:
[----:B------:R-:W0:Y:S01]  /*0140*/  S2R R0, SR_TID.X ;  /* 0x0000000000007919 */ /* 0x000e220000002100 */
[----:B------:R-:W-:Y:S01]  /*0150*/  IMAD.U32 R2, RZ, RZ, UR7 ;  /* 0x00000007ff027e24 */ /* 0x000fe2000f8e00ff */
[----:B------:R-:W1:Y:S01]  /*0160*/  LDCU.64 UR10, c[0x0][0x388] ;  /* 0x00007100ff0a77ac */ /* 0x000e620008000a00 */
[----:B------:R-:W-:Y:S01]  /*0170*/  IMAD.U32 R4, RZ, RZ, UR7 ;  /* 0x00000007ff047e24 */ /* 0x000fe2000f8e00ff */
[----:B0-----:R-:W-:-:S04]  /*0180*/  ISETP.LT.U32.AND P0, PT, R0, UR6, PT ;  /* 0x0000000600007c0c */ /* 0x001fc8000bf01070 */
[----:B------:R-:W-:Y:S01]  /*0190*/  ISETP.GT.U32.AND.EX P0, PT, R2, RZ, PT, P0 ;  /* 0x000000ff0200720c */ /* 0x000fe20003f04100 */
[C---:B------:R-:W-:Y:S01]  /*01a0*/  VIADD R2, R0.reuse, 0x100 ;  /* 0x0000010000027836 */ /* 0x040fe20000000000 */
[----:B------:R-:W-:-:S04]  /*01b0*/  IADD3 R0, P2, PT, R0, UR4, RZ ;  /* 0x0000000400007c10 */ /* 0x000fc8000ff5e0ff */
[----:B------:R-:W-:Y:S01]  /*01c0*/  ISETP.LT.U32.AND P1, PT, R2, UR6, PT ;  /* 0x0000000602007c0c */ /* 0x000fe2000bf21070 */
[----:B------:R-:W-:Y:S01]  /*01d0*/  IMAD.X R3, RZ, RZ, UR5, P2 ;  /* 0x00000005ff037e24 */ /* 0x000fe200090e06ff */
[----:B-1----:R-:W-:Y:S02]  /*01e0*/  LEA R2, P2, R0, UR10, 0x2 ;  /* 0x0000000a00027c11 */ /* 0x002fe4000f8410ff */
[----:B------:R-:W-:Y:S02]  /*01f0*/  ISETP.GT.U32.AND.EX P1, PT, R4, RZ, PT, P1 ;  /* 0x000000ff0400720c */ /* 0x000fe40003f24110 */
[----:B------:R-:W-:Y:S01]  /*0200*/  LEA.HI.X R3, R0, UR11, R3, 0x2, P2 ;  /* 0x0000000b00037c11 */ /* 0x000fe200090f1403 */
[----:B------:R-:W0:Y:S04]  /*0210*/  @P0 LDC R5, c[0x0][0x390] ;  /* 0x0000e400ff050b82 */ /* 0x000e280000000800 */
[----:B0-----:R0:W-:Y:S06]  /*0220*/  @P0 STG.E desc[UR8][R2.64], R5 ;  /* 0x0000000502000986 */ /* 0x0011ec000c101908 */
[----:B------:R-:W-:Y:S05]  /*0230*/  @!P1 EXIT ;  /* 0x000000000000994d */ /* 0x000fea0003800000 */
[----:B0-----:R-:W0:Y:S02]  /*0240*/  LDC R5, c[0x0][0x390] ;  /* 0x0000e400ff057b82 */ /* 0x001e240000000800 */
[----:B0-----:R-:W-:Y:S01]  /*0250*/  STG.E desc[UR8][R2.64+0x400], R5 ;  /* 0x0004000502007986 */ /* 0x001fe2000c101908 */
[----:B------:R-:W-:Y:S05]  /*0260*/  EXIT ;  /* 0x000000000000794d */ /* 0x000fea0003800000 */
.L_x_1:
[----:B------:R-:W-:-:S00]  /*0270*/  BRA `(.L_x_1) ;  /* 0xfffffffc00fc7947 */ /* 0x000fc0000383ffff */
[----:B------:R-:W-:-:S00]  /*0280*/  NOP ;  /* 0x0000000000007918 */ /* 0x000fc00000000000 */
[----:B------:R-:W-:-:S00]  /*0290*/  NOP ;  /* 0x0000000000007918 */ /* 0x000fc00000000000 */
[----:B------:R-:W-:-:S00]  /*02a0*/  NOP ;  /* 0x0000000000007918 */ /* 0x000fc00000000000 */
[----:B------:R-:W-:-:S00]  /*02b0*/  NOP ;  /* 0x0000000000007918 */ /* 0x000fc00000000000 */
[----:B------:R-:W-:-:S00]  /*02c0*/  NOP ;  /* 0x0000000000007918 */ /* 0x000fc00000000000 */
[----:B------:R-:W-:-:S00]  /*02d0*/  NOP ;  /* 0x0000000000007918 */ /* 0x000fc00000000000 */
[----:B------:R-:W-:-:S00]  /*02e0*/  NOP ;  /* 0x0000000000007918 */ /* 0x000fc00000000000 */
[----:B------:R-:W-:-:S00]  /*02f0*/  NOP ;  /* 0x0000000000007918 */ /* 0x000fc00000000000 */
.L_x_4:


//--------------------- .text._ZN3cub18CUB_300001_SM_10006detail11EmptyKernelIvEEvv --------------------------
	.section	.text._ZN3cub18CUB_300001_SM_10006detail11EmptyKernelIvEEvv,"ax",@progbits
	.align	128
        .global         _ZN3cub18CUB_300001_SM_10006detail11EmptyKernelIvEEvv
        .type           _ZN3cub18CUB_300001_SM_10006detail11EmptyKernelIvEEvv,@function
        .size           _ZN3cub18CUB_300001_SM_10006detail11EmptyKernelIvEEvv,(.L_x_5 - _ZN3cub18CUB_300001_SM_10006detail11EmptyKernelIvEEvv)
        .other          _ZN3cub18CUB_300001_SM_10006detail11EmptyKernelIvEEvv,@"STO_CUDA_ENTRY STV_DEFAULT"
_ZN3cub18CUB_300001_SM_10006detail11EmptyKernelIvEEvv:
.text._ZN3cub18CUB_300001_SM_10006detail11EmptyKernelIvEEvv:
[----:B------:R-:W-:Y:S01]  /*0000*/  LDC R1, c[0x0][0x37c] ;  /* 0x0000df00ff017b82 */ /* 0x000fe20000000800 */
[----:B------:R-:W-:Y:S05]  /*0010*/  EXIT ;  /* 0x000000000000794d */ /* 0x000fea0003800000 */
.L_x_2:
        /* <DEDUP_REMOVED lines=14> */
.L_x_5:


//--------------------- .text._Z11fill_vectorPii  --------------------------
	.section	.text._Z11fill_vectorPii,"ax",@progbits
	.align	128
        .global         _Z11fill_vectorPii
        .type           _Z11fill_vectorPii,@function
        .size           _Z11fill_vectorPii,(.L_x_6 - _Z11fill_vectorPii)
        .other          _Z11fill_vectorPii,@"STO_CUDA_ENTRY STV_DEFAULT"
_Z11fill_vectorPii:
.text._Z11fill_vectorPii:
[----:B------:R-:W-:Y:S01]  /*0000*/  LDC R1, c[0x0][0x37c] ;  /* 0x0000df00ff017b82 */ /* 0x000fe20000000800 */
[----:B------:R-:W0:Y:S01]  /*0010*/  S2R R7, SR_CTAID.X ;  /* 0x0000000000077919 */ /* 0x000e220000002500 */
[----:B------:R-:W0:Y:S02]  /*0020*/  LDCU UR4, c[0x0][0x388] ;  /* 0x00007100ff0477ac */ /* 0x000e240008000800 */
[----:B0-----:R-:W-:-:S13]  /*0030*/  ISETP.GE.AND P0, PT, R7, UR4, PT ;  /* 0x0000000407007c0c */ /* 0x001fda000bf06270 */
[----:B------:R-:W-:Y:S05]  /*0040*/  @P0 EXIT ;  /* 0x000000000000094d */ /* 0x000fea0003800000 */
[----:B------:R-:W0:Y:S01]  /*0050*/  LDC.64 R2, c[0x0][0x380] ;  /* 0x0000e000ff027b82 */ /* 0x000e220000000a00 */
[----:B------:R-:W1:Y:S01]  /*0060*/  LDCU.64 UR4, c[0x0][0x358] ;  /* 0x00006b00ff0477ac */ /* 0x000e620008000a00 */
[C---:B------:R-:W-:Y:S01]  /*0070*/  LEA.HI R5, R7.reuse, 0x5, RZ, 0x1f ;  /* 0x0000000507057811 */ /* 0x040fe200078ff8ff */
[----:B0-----:R-:W-:-:S05]  /*0080*/  IMAD.WIDE.U32 R2, R7, 0x4, R2 ;  /* 0x0000000407027825 */ /* 0x001fca00078e0002 */
[----:B-1----:R-:W-:Y:S01]  /*0090*/  STG.E desc[UR4][R2.64], R5 ;  /* 0x0000000502007986 */ /* 0x002fe2000c101904 */
[----:B------:R-:W-:Y:S05]  /*00a0*/  EXIT ;  /* 0x000000000000794d */ /* 0x000fea0003800000 */
.L_x_3:
        /* <DEDUP_REMOVED lines=13> */
.L_x_6:


//--------------------- .nv.shared.reserved.0     --------------------------
	.section	.nv.shared.reserved.0,"aw",@nobits
	.weak		__nv_reservedSMEM_offset_0_alias
	.size		__nv_reservedSMEM_offset_0_alias, 0, 64
	.other		__nv_reservedSMEM_offset_0_alias,@"STO_CUDA_RESERVED_SHARED STV_DEFAULT"
__nv_reservedSMEM_offset_0_alias:
	.zero		0
	.zero		64


//--------------------- .nv.global                --------------------------
	.section	.nv.global,"aw",@nobits
.nv.global:
	.type		_ZN34_INTERNAL_660b2c88_4_k_cu_924b845a6thrust24THRUST_300001_SM_1000_NS12placeholders2_8E,@object
	.size		_ZN34_INTERNAL_660b2c88_4_k_cu_924b845a6thrust24THRUST_300001_SM_1000_NS12placeholders2_8E,(_ZN34_INTERNAL_660b2c88_4_k_cu_924b845a4cuda3std3__436_GLOBAL__N__660b2c88_4_k_cu_924b845a6ignoreE - _ZN34_INTERNAL_660b2c88_4_k_cu_924b845a6thrust24THRUST_300001_SM_1000_NS12placeholders2_8E)
_ZN34_INTERNAL_660b2c88_4_k_cu_924b845a6thrust24THRUST_300001_SM_1000_NS12placeholders2_8E:
	.zero		1
	.type		_ZN34_INTERNAL_660b2c88_4_k_cu_924b845a4cuda3std3__436_GLOBAL__N__660b2c88_4_k_cu_924b845a6ignoreE,@object
	.size		_ZN34_INTERNAL_660b2c88_4_k_cu_924b845a4cuda3std3__436_GLOBAL__N__660b2c88_4_k_cu_924b845a6ignoreE,(_ZN34_INTERNAL_660b2c88_4_k_cu_924b845a4cuda3std6ranges3__45__cpo4dataE - _ZN34_INTERNAL_660b2c88_4_k_cu_924b845a4cuda3std3__436_GLOBAL__N__660b2c88_4_k_cu_924b845a6ignoreE)
_ZN34_INTERNAL_660b2c88_4_k_cu_924b845a4cuda3std3__436_GLOBAL__N__660b2c88_4_k_cu_924b845a6ignoreE:
	.zero		1
	.type		_ZN34_INTERNAL_660b2c88_4_k_cu_924b845a4cuda3std6ranges3__45__cpo4dataE,@object
	.size		_ZN34_INTERNAL_660b2c88_4_k_cu_924b845a4cuda3std6ranges3__45__cpo4dataE,(_ZN34_INTERNAL_660b2c88_4_k_cu_924b845a6thrust24THRUST_300001_SM_1000_NS6system3cpp3parE - _ZN34_INTERNAL_660b2c88_4_k_cu_924b845a4cuda3std6ranges3__45__cpo4dataE)
_ZN34_INTERNAL_660b2c88_4_k_cu_924b845a4cuda3std6ranges3__45__cpo4dataE:
	.zero		1
	.type		_ZN34_INTERNAL_660b2c88_4_k_cu_924b845a6thrust24THRUST_300001_SM_1000_NS6system3cpp3parE,@object
	.size		_ZN34_INTERNAL_660b2c88_4_k_cu_924b845a6thrust24THRUST_300001_SM_1000_NS6system3cpp3parE,(_ZN34_INTERNAL_660b2c88_4_k_cu_924b845a4cuda3std3__45__cpo5beginE - _ZN34_INTERNAL_660b2c88_4_k_cu_924b845a6thrust24THRUST_300001_SM_1000_NS6system3cpp3parE)
_ZN34_INTERNAL_660b2c88_4_k_cu_924b845a6thrust24THRUST_300001_SM_1000_NS6system3cpp3parE:
	.zero		1
	.type		_ZN34_INTERNAL_660b2c88_4_k_cu_924b845a4cuda3std3__45__cpo5beginE,@object
	.size		_ZN34_INTERNAL_660b2c88_4_k_cu_924b845a4cuda3std3__45__cpo5beginE,(_ZN34_INTERNAL_660b2c88_4_k_cu_924b845a4cuda3std6ranges3__45__cpo5beginE - _ZN34_INTERNAL_660b2c88_4_k_cu_924b845a4cuda3std3__45__cpo5beginE)
_ZN34_INTERNAL_660b2c88_4_k_cu_924b845a4cuda3std3__45__cpo5beginE:
	.zero		1
	.type		_ZN34_INTERNAL_660b2c88_4_k_cu_924b845a4cuda3std6ranges3__45__cpo5beginE,@object
	.size		_ZN34_INTERNAL_660b2c88_4_k_cu_924b845a4cuda3std6ranges3__45__cpo5beginE,(_ZN34_INTERNAL_660b2c88_4_k_cu_924b845a6thrust24THRUST_300001_SM_1000_NS6deviceE - _ZN34_INTERNAL_660b2c88_4_k_cu_924b845a4cuda3std6ranges3__45__cpo5beginE)
_ZN34_INTERNAL_660b2c88_4_k_cu_924b845a4cuda3std6ranges3__45__cpo5beginE:
	.zero		1
	.type		_ZN34_INTERNAL_660b2c88_4_k_cu_924b845a6thrust24THRUST_300001_SM_1000_NS6deviceE,@object
	.size		_ZN34_INTERNAL_660b2c88_4_k_cu_924b845a6thrust24THRUST_300001_SM_1000_NS6deviceE,(_ZN34_INTERNAL_660b2c88_4_k_cu_924b845a4cuda3std3__47nulloptE - _ZN34_INTERNAL_660b2c88_4_k_cu_924b845a6thrust24THRUST_300001_SM_1000_NS6deviceE)
_ZN34_INTERNAL_660b2c88_4_k_cu_924b845a6thrust24THRUST_300001_SM_1000_NS6deviceE:
	.zero		1
	.type		_ZN34_INTERNAL_660b2c88_4_k_cu_924b845a4cuda3std3__47nulloptE,@object
	.size		_ZN34_INTERNAL_660b2c88_4_k_cu_924b845a4cuda3std3__47nulloptE,(_ZN34_INTERNAL_660b2c88_4_k_cu_924b845a4cuda3std6ranges3__45__cpo8distanceE - _ZN34_INTERNAL_660b2c88_4_k_cu_924b845a4cuda3std3__47nulloptE)
_ZN34_INTERNAL_660b2c88_4_k_cu_924b845a4cuda3std3__47nulloptE:
	.zero		1
	.type		_ZN34_INTERNAL_660b2c88_4_k_cu_924b845a4cuda3std6ranges3__45__cpo8distanceE,@object
	.size		_ZN34_INTERNAL_660b2c88_4_k_cu_924b845a4cuda3std6ranges3__45__cpo8distanceE,(_ZN34_INTERNAL_660b2c88_4_k_cu_924b845a6thrust24THRUST_300001_SM_1000_NS12placeholders2_4E - _ZN34_INTERNAL_660b2c88_4_k_cu_924b845a4cuda3std6ranges3__45__cpo8distanceE)
_ZN34_INTERNAL_660b2c88_4_k_cu_924b845a4cuda3std6ranges3__45__cpo8distanceE:
	.zero		1
	.type		_ZN34_INTERNAL_660b2c88_4_k_cu_924b845a6thrust24THRUST_300001_SM_1000_NS12placeholders2_4E,@object
	.size		_ZN34_INTERNAL_660b2c88_4_k_cu_924b845a6thrust24THRUST_300001_SM_1000_NS12placeholders2_4E,(_ZN34_INTERNAL_660b2c88_4_k_cu_924b845a4cuda3std3__45__cpo6rbeginE - _ZN34_INTERNAL_660b2c88_4_k_cu_924b845a6thrust24THRUST_300001_SM_1000_NS12placeholders2_4E)
_ZN34_INTERNAL_660b2c88_4_k_cu_924b845a6thrust24THRUST_300001_SM_1000_NS12placeholders2_4E:
	.zero		1
	.type		_ZN34_INTERNAL_660b2c88_4_k_cu_924b845a4cuda3std3__45__cpo6rbeginE,@object
	.size		_ZN34_INTERNAL_660b2c88_4_k_cu_924b845a4cuda3std3__45__cpo6rbeginE,(_ZN34_INTERNAL_660b2c88_4_k_cu_924b845a4cuda3std6ranges3__45__cpo7advanceE - _ZN34_INTERNAL_660b2c88_4_k_cu_924b845a4cuda3std3__45__cpo6rbeginE)
_ZN34_INTERNAL_660b2c88_4_k_cu_924b845a4cuda3std3__45__cpo6rbeginE:
	.zero		1
	.type		_ZN34_INTERNAL_660b2c88_4_k_cu_924b845a4cuda3std6ranges3__45__cpo7advanceE,@object
	.size		_ZN34_INTERNAL_660b2c88_4_k_cu_924b845a4cuda3std6ranges3__45__cpo7advanceE,(_ZN34_INTERNAL_660b2c88_4_k_cu_924b845a6thrust24THRUST_300001_SM_1000_NS12placeholders3_10E - _ZN34_INTERNAL_660b2c88_4_k_cu_924b845a4cuda3std6ranges3__45__cpo7advanceE)
_ZN34_INTERNAL_660b2c88_4_k_cu_924b845a4cuda3std6ranges3__45__cpo7advanceE:
	.zero		1
	.type		_ZN34_INTERNAL_660b2c88_4_k_cu_924b845a6thrust24THRUST_300001_SM_1000_NS12placeholders3_10E,@object
	.size		_ZN34_INTERNAL_660b2c88_4_k_cu_924b845a6thrust24THRUST_300001_SM_1000_NS12placeholders3_10E,(_ZN34_INTERNAL_660b2c88_4_k_cu_924b845a4cuda3std3__48in_placeE - _ZN34_INTERNAL_660b2c88_4_k_cu_924b845a6thrust24THRUST_300001_SM_1000_NS12placeholders3_10E)
_ZN34_INTERNAL_660b2c88_4_k_cu_924b845a6thrust24THRUST_300001_SM_1000_NS12placeholders3_10E:
	.zero		1
	.type		_ZN34_INTERNAL_660b2c88_4_k_cu_924b845a4cuda3std3__48in_placeE,@object
	.size		_ZN34_INTERNAL_660b2c88_4_k_cu_924b845a4cuda3std3__48in_placeE,(_ZN34_INTERNAL_660b2c88_4_k_cu_924b845a4cuda3std6ranges3__45__cpo4sizeE - _ZN34_INTERNAL_660b2c88_4_k_cu_924b845a4cuda3std3__48in_placeE)
_ZN34_INTERNAL_660b2c88_4_k_cu_924b845a4cuda3std3__48in_placeE:
	.zero		1
	.type		_ZN34_INTERNAL_660b2c88_4_k_cu_924b845a4cuda3std6ranges3__45__cpo4sizeE,@object
	.size		_ZN34_INTERNAL_660b2c88_4_k_cu_924b845a4cuda3std6ranges3__45__cpo4sizeE,(_ZN34_INTERNAL_660b2c88_4_k_cu_924b845a6thrust24THRUST_300001_SM_1000_NS12placeholders2_2E - _ZN34_INTERNAL_660b2c88_4_k_cu_924b845a4cuda3std6ranges3__45__cpo4sizeE)
_ZN34_INTERNAL_660b2c88_4_k_cu_924b845a4cuda3std6ranges3__45__cpo4sizeE:
	.zero		1
	.type		_ZN34_INTERNAL_660b2c88_4_k_cu_924b845a6thrust24THRUST_300001_SM_1000_NS12placeholders2_2E,@object
	.size		_ZN34_INTERNAL_660b2c88_4_k_cu_924b845a6thrust24THRUST_300001_SM_1000_NS12placeholders2_2E,(_ZN34_INTERNAL_660b2c88_4_k_cu_924b845a4cuda3std3__45__cpo6cbeginE - _ZN34_INTERNAL_660b2c88_4_k_cu_924b845a6thrust24THRUST_300001_SM_1000_NS12placeholders2_2E)
_ZN34_INTERNAL_660b2c88_4_k_cu_924b845a6thrust24THRUST_300001_SM_1000_NS12placeholders2_2E:
	.zero		1
	.type		_ZN34_INTERNAL_660b2c88_4_k_cu_924b845a4cuda3std3__45__cpo6cbeginE,@object
	.size		_ZN34_INTERNAL_660b2c88_4_k_cu_924b845a4cuda3std3__45__cpo6cbeginE,(_ZN34_INTERNAL_660b2c88_4_k_cu_924b845a4cuda3std6ranges3__45__cpo6cbeginE - _ZN34_INTERNAL_660b2c88_4_k_cu_924b845a4cuda3std3__45__cpo6cbeginE)
_ZN34_INTERNAL_660b2c88_4_k_cu_924b845a4cuda3std3__45__cpo6cbeginE:
	.zero		1
	.type		_ZN34_INTERNAL_660b2c88_4_k_cu_924b845a4cuda3std6ranges3__45__cpo6cbeginE,@object
	.size		_ZN34_INTERNAL_660b2c88_4_k_cu_924b845a4cuda3std6ranges3__45__cpo6cbeginE,(_ZN34_INTERNAL_660b2c88_4_k_cu_924b845a6thrust24THRUST_300001_SM_1000_NS12placeholders2_6E - _ZN34_INTERNAL_660b2c88_4_k_cu_924b845a4cuda3std6ranges3__45__cpo6cbeginE)
_ZN34_INTERNAL_660b2c88_4_k_cu_924b845a4cuda3std6ranges3__45__cpo6cbeginE:
	.zero		1
	.type		_ZN34_INTERNAL_660b2c88_4_k_cu_924b845a6thrust24THRUST_300001_SM_1000_NS12placeholders2_6E,@object
	.size		_ZN34_INTERNAL_660b2c88_4_k_cu_924b845a6thrust24THRUST_300001_SM_1000_NS12placeholders2_6E,(_ZN34_INTERNAL_660b2c88_4_k_cu_924b845a4cuda3std3__45__cpo7crbeginE - _ZN34_INTERNAL_660b2c88_4_k_cu_924b845a6thrust24THRUST_300001_SM_1000_NS12placeholders2_6E)
_ZN34_INTERNAL_660b2c88_4_k_cu_924b845a6thrust24THRUST_300001_SM_1000_NS12placeholders2_6E:
	.zero		1
	.type		_ZN34_INTERNAL_660b2c88_4_k_cu_924b845a4cuda3std3__45__cpo7crbeginE,@object
	.size		_ZN34_INTERNAL_660b2c88_4_k_cu_924b845a4cuda3std3__45__cpo7crbeginE,(_ZN34_INTERNAL_660b2c88_4_k_cu_924b845a4cuda3std6ranges3__45__cpo4nextE - _ZN34_INTERNAL_660b2c88_4_k_cu_924b845a4cuda3std3__45__cpo7crbeginE)
_ZN34_INTERNAL_660b2c88_4_k_cu_924b845a4cuda3std3__45__cpo7crbeginE:
	.zero		1
	.type		_ZN34_INTERNAL_660b2c88_4_k_cu_924b845a4cuda3std6ranges3__45__cpo4nextE,@object
	.size		_ZN34_INTERNAL_660b2c88_4_k_cu_924b845a4cuda3std6ranges3__45__cpo4nextE,(_ZN34_INTERNAL_660b2c88_4_k_cu_924b845a4cuda3std6ranges3__45__cpo4swapE - _ZN34_INTERNAL_660b2c88_4_k_cu_924b845a4cuda3std6ranges3__45__cpo4nextE)
_ZN34_INTERNAL_660b2c88_4_k_cu_924b845a4cuda3std6ranges3__45__cpo4nextE:
	.zero		1
	.type		_ZN34_INTERNAL_660b2c88_4_k_cu_924b845a4cuda3std6ranges3__45__cpo4swapE,@object
	.size		_ZN34_INTERNAL_660b2c88_4_k_cu_924b845a4cuda3std6ranges3__45__cpo4swapE,(_ZN34_INTERNAL_660b2c88_4_k_cu_924b845a6thrust24THRUST_300001_SM_1000_NS8cuda_cub10par_nosyncE - _ZN34_INTERNAL_660b2c88_4_k_cu_924b845a4cuda3std6ranges3__45__cpo4swapE)
_ZN34_INTERNAL_660b2c88_4_k_cu_924b845a4cuda3std6ranges3__45__cpo4swapE:
	.zero		1
	.type		_ZN34_INTERNAL_660b2c88_4_k_cu_924b845a6thrust24THRUST_300001_SM_1000_NS8cuda_cub10par_nosyncE,@object
	.size		_ZN34_INTERNAL_660b2c88_4_k_cu_924b845a6thrust24THRUST_300001_SM_1000_NS8cuda_cub10par_nosyncE,(_ZN34_INTERNAL_660b2c88_4_k_cu_924b845a6thrust24THRUST_300001_SM_1000_NS3seqE - _ZN34_INTERNAL_660b2c88_4_k_cu_924b845a6thrust24THRUST_300001_SM_1000_NS8cuda_cub10par_nosyncE)
_ZN34_INTERNAL_660b2c88_4_k_cu_924b845a6thrust24THRUST_300001_SM_1000_NS8cuda_cub10par_nosyncE:
	.zero		1
	.type		_ZN34_INTERNAL_660b2c88_4_k_cu_924b845a6thrust24THRUST_300001_SM_1000_NS3seqE,@object
	.size		_ZN34_INTERNAL_660b2c88_4_k_cu_924b845a6thrust24THRUST_300001_SM_1000_NS3seqE,(_ZN34_INTERNAL_660b2c88_4_k_cu_924b845a4cuda3std3__420unreachable_sentinelE - _ZN34_INTERNAL_660b2c88_4_k_cu_924b845a6thrust24THRUST_300001_SM_1000_NS3seqE)
_ZN34_INTERNAL_660b2c88_4_k_cu_924b845a6thrust24THRUST_300001_SM_1000_NS3seqE:
	.zero		1
	.type		_ZN34_INTERNAL_660b2c88_4_k_cu_924b845a4cuda3std3__420unreachable_sentinelE,@object
	.size		_ZN34_INTERNAL_660b2c88_4_k_cu_924b845a4cuda3std3__420unreachable_sentinelE,(_ZN34_INTERNAL_660b2c88_4_k_cu_924b845a4cuda3std6ranges3__45__cpo5ssizeE - _ZN34_INTERNAL_660b2c88_4_k_cu_924b845a4cuda3std3__420unreachable_sentinelE)
_ZN34_INTERNAL_660b2c88_4_k_cu_924b845a4cuda3std3__420unreachable_sentinelE:
	.zero		1
	.type		_ZN34_INTERNAL_660b2c88_4_k_cu_924b845a4cuda3std6ranges3__45__cpo5ssizeE,@object
	.size		_ZN34_INTERNAL_660b2c88_4_k_cu_924b845a4cuda3std6ranges3__45__cpo5ssizeE,(_ZN34_INTERNAL_660b2c88_4_k_cu_924b845a6thrust24THRUST_300001_SM_1000_NS12placeholders2_3E - _ZN34_INTERNAL_660b2c88_4_k_cu_924b845a4cuda3std6ranges3__45__cpo5ssizeE)
_ZN34_INTERNAL_660b2c88_4_k_cu_924b845a4cuda3std6ranges3__45__cpo5ssizeE:
	.zero		1
	.type		_ZN34_INTERNAL_660b2c88_4_k_cu_924b845a6thrust24THRUST_300001_SM_1000_NS12placeholders2_3E,@object
	.size		_ZN34_INTERNAL_660b2c88_4_k_cu_924b845a6thrust24THRUST_300001_SM_1000_NS12placeholders2_3E,(_ZN34_INTERNAL_660b2c88_4_k_cu_924b845a4cuda3std3__45__cpo4cendE - _ZN34_INTERNAL_660b2c88_4_k_cu_924b845a6thrust24THRUST_300001_SM_1000_NS12placeholders2_3E)
_ZN34_INTERNAL_660b2c88_4_k_cu_924b845a6thrust24THRUST_300001_SM_1000_NS12placeholders2_3E:
	.zero		1
	.type		_ZN34_INTERNAL_660b2c88_4_k_cu_924b845a4cuda3std3__45__cpo4cendE,@object
	.size		_ZN34_INTERNAL_660b2c88_4_k_cu_924b845a4cuda3std3__45__cpo4cendE,(_ZN34_INTERNAL_660b2c88_4_k_cu_924b845a4cuda3std6ranges3__45__cpo4cendE - _ZN34_INTERNAL_660b2c88_4_k_cu_924b845a4cuda3std3__45__cpo4cendE)
_ZN34_INTERNAL_660b2c88_4_k_cu_924b845a4cuda3std3__45__cpo4cendE:
	.zero		1
	.type		_ZN34_INTERNAL_660b2c88_4_k_cu_924b845a4cuda3std6ranges3__45__cpo4cendE,@object
	.size		_ZN34_INTERNAL_660b2c88_4_k_cu_924b845a4cuda3std6ranges3__45__cpo4cendE,(_ZN34_INTERNAL_660b2c88_4_k_cu_924b845a6thrust24THRUST_300001_SM_1000_NS12placeholders2_7E - _ZN34_INTERNAL_660b2c88_4_k_cu_924b845a4cuda3std6ranges3__45__cpo4cendE)
_ZN34_INTERNAL_660b2c88_4_k_cu_924b845a4cuda3std6ranges3__45__cpo4cendE:
	.zero		1
	.type		_ZN34_INTERNAL_660b2c88_4_k_cu_924b845a6thrust24THRUST_300001_SM_1000_NS12placeholders2_7E,@object
	.size		_ZN34_INTERNAL_660b2c88_4_k_cu_924b845a6thrust24THRUST_300001_SM_1000_NS12placeholders2_7E,(_ZN34_INTERNAL_660b2c88_4_k_cu_924b845a4cuda3std3__45__cpo5crendE - _ZN34_INTERNAL_660b2c88_4_k_cu_924b845a6thrust24THRUST_300001_SM_1000_NS12placeholders2_7E)
_ZN34_INTERNAL_660b2c88_4_k_cu_924b845a6thrust24THRUST_300001_SM_1000_NS12placeholders2_7E:
	.zero		1
	.type		_ZN34_INTERNAL_660b2c88_4_k_cu_924b845a4cuda3std3__45__cpo5crendE,@object
	.size		_ZN34_INTERNAL_660b2c88_4_k_cu_924b845a4cuda3std3__45__cpo5crendE,(_ZN34_INTERNAL_660b2c88_4_k_cu_924b845a4cuda3std6ranges3__45__cpo4prevE - _ZN34_INTERNAL_660b2c88_4_k_cu_924b845a4cuda3std3__45__cpo5crendE)
_ZN34_INTERNAL_660b2c88_4_k_cu_924b845a4cuda3std3__45__cpo5crendE:
	.zero		1
	.type		_ZN34_INTERNAL_660b2c88_4_k_cu_924b845a4cuda3std6ranges3__45__cpo4prevE,@object
	.size		_ZN34_INTERNAL_660b2c88_4_k_cu_924b845a4cuda3std6ranges3__45__cpo4prevE,(_ZN34_INTERNAL_660b2c88_4_k_cu_924b845a4cuda3std6ranges3__45__cpo9iter_moveE - _ZN34_INTERNAL_660b2c88_4_k_cu_924b845a4cuda3std6ranges3__45__cpo4prevE)
_ZN34_INTERNAL_660b2c88_4_k_cu_924b845a4cuda3std6ranges3__45__cpo4prevE:
	.zero		1
	.type		_ZN34_INTERNAL_660b2c88_4_k_cu_924b845a4cuda3std6ranges3__45__cpo9iter_moveE,@object
	.size		_ZN34_INTERNAL_660b2c88_4_k_cu_924b845a4cuda3std6ranges3__45__cpo9iter_moveE,(_ZN34_INTERNAL_660b2c88_4_k_cu_924b845a6thrust24THRUST_300001_SM_1000_NS6system6detail10sequential3seqE - _ZN34_INTERNAL_660b2c88_4_k_cu_924b845a4cuda3std6ranges3__45__cpo9iter_moveE)
_ZN34_INTERNAL_660b2c88_4_k_cu_924b845a4cuda3std6ranges3__45__cpo9iter_moveE:
	.zero		1
	.type		_ZN34_INTERNAL_660b2c88_4_k_cu_924b845a6thrust24THRUST_300001_SM_1000_NS6system6detail10sequential3seqE,@object
	.size		_ZN34_INTERNAL_660b2c88_4_k_cu_924b845a6thrust24THRUST_300001_SM_1000_NS6system6detail10sequential3seqE,(_ZN34_INTERNAL_660b2c88_4_k_cu_924b845a6thrust24THRUST_300001_SM_1000_NS12placeholders2_9E - _ZN34_INTERNAL_660b2c88_4_k_cu_924b845a6thrust24THRUST_300001_SM_1000_NS6system6detail10sequential3seqE)
_ZN34_INTERNAL_660b2c88_4_k_cu_924b845a6thrust24THRUST_300001_SM_1000_NS6system6detail10sequential3seqE:
	.zero		1
	.type		_ZN34_INTERNAL_660b2c88_4_k_cu_924b845a6thrust24THRUST_300001_SM_1000_NS12placeholders2_9E,@object
	.size		_ZN34_INTERNAL_660b2c88_4_k_cu_924b845a6thrust24THRUST_300001_SM_1000_NS12placeholders2_9E,(_ZN34_INTERNAL_660b2c88_4_k_cu_924b845a4cuda3std3__419piecewise_constructE - _ZN34_INTERNAL_660b2c88_4_k_cu_924b845a6thrust24THRUST_300001_SM_1000_NS12placeholders2_9E)
_ZN34_INTERNAL_660b2c88_4_k_cu_924b845a6thrust24THRUST_300001_SM_1000_NS12placeholders2_9E:
	.zero		1
	.type		_ZN34_INTERNAL_660b2c88_4_k_cu_924b845a4cuda3std3__419piecewise_constructE,@object
	.size		_ZN34_INTERNAL_660b2c88_4_k_cu_924b845a4cuda3std3__419piecewise_constructE,(_ZN34_INTERNAL_660b2c88_4_k_cu_924b845a4cuda3std6ranges3__45__cpo5cdataE - _ZN34_INTERNAL_660b2c88_4_k_cu_924b845a4cuda3std3__419piecewise_constructE)
_ZN34_INTERNAL_660b2c88_4_k_cu_924b845a4cuda3std3__419piecewise_constructE:
	.zero		1
	.type		_ZN34_INTERNAL_660b2c88_4_k_cu_924b845a4cuda3std6ranges3__45__cpo5cdataE,@object
	.size		_ZN34_INTERNAL_660b2c88_4_k_cu_924b845a4cuda3std6ranges3__45__cpo5cdataE,(_ZN34_INTERNAL_660b2c88_4_k_cu_924b845a6thrust24THRUST_300001_SM_1000_NS12placeholders2_1E - _ZN34_INTERNAL_660b2c88_4_k_cu_924b845a4cuda3std6ranges3__45__cpo5cdataE)
_ZN34_INTERNAL_660b2c88_4_k_cu_924b845a4cuda3std6ranges3__45__cpo5cdataE:
	.zero		1
	.type		_ZN34_INTERNAL_660b2c88_4_k_cu_924b845a6thrust24THRUST_300001_SM_1000_NS12placeholders2_1E,@object
	.size		_ZN34_INTERNAL_660b2c88_4_k_cu_924b845a6thrust24THRUST_300001_SM_1000_NS12placeholders2_1E,(_ZN34_INTERNAL_660b2c88_4_k_cu_924b845a4cuda3std3__45__cpo3endE - _ZN34_INTERNAL_660b2c88_4_k_cu_924b845a6thrust24THRUST_300001_SM_1000_NS12placeholders2_1E)
_ZN34_INTERNAL_660b2c88_4_k_cu_924b845a6thrust24THRUST_300001_SM_1000_NS12placeholders2_1E:
	.zero		1
	.type		_ZN34_INTERNAL_660b2c88_4_k_cu_924b845a4cuda3std3__45__cpo3endE,@object
	.size		_ZN34_INTERNAL_660b2c88_4_k_cu_924b845a4cuda3std3__45__cpo3endE,(_ZN34_INTERNAL_660b2c88_4_k_cu_924b845a4cuda3std6ranges3__45__cpo3endE - _ZN34_INTERNAL_660b2c88_4_k_cu_924b845a4cuda3std3__45__cpo3endE)
_ZN34_INTERNAL_660b2c88_4_k_cu_924b845a4cuda3std3__45__cpo3endE:
	.zero		1
	.type		_ZN34_INTERNAL_660b2c88_4_k_cu_924b845a4cuda3std6ranges3__45__cpo3endE,@object
	.size		_ZN34_INTERNAL_660b2c88_4_k_cu_924b845a4cuda3std6ranges3__45__cpo3endE,(_ZN34_INTERNAL_660b2c88_4_k_cu_924b845a6thrust24THRUST_300001_SM_1000_NS12placeholders2_5E - _ZN34_INTERNAL_660b2c88_4_k_cu_924b845a4cuda3std6ranges3__45__cpo3endE)
_ZN34_INTERNAL_660b2c88_4_k_cu_924b845a4cuda3std6ranges3__45__cpo3endE:
	.zero		1
	.type		_ZN34_INTERNAL_660b2c88_4_k_cu_924b845a6thrust24THRUST_300001_SM_1000_NS12placeholders2_5E,@object
	.size		_ZN34_INTERNAL_660b2c88_4_k_cu_924b845a6thrust24THRUST_300001_SM_1000_NS12placeholders2_5E,(_ZN34_INTERNAL_660b2c88_4_k_cu_924b845a4cuda3std3__45__cpo4rendE - _ZN34_INTERNAL_660b2c88_4_k_cu_924b845a6thrust24THRUST_300001_SM_1000_NS12placeholders2_5E)
_ZN34_INTERNAL_660b2c88_4_k_cu_924b845a6thrust24THRUST_300001_SM_1000_NS12placeholders2_5E:
	.zero		1
	.type		_ZN34_INTERNAL_660b2c88_4_k_cu_924b845a4cuda3std3__45__cpo4rendE,@object
	.size		_ZN34_INTERNAL_660b2c88_4_k_cu_924b845a4cuda3std3__45__cpo4rendE,(_ZN34_INTERNAL_660b2c88_4_k_cu_924b845a4cuda3std6ranges3__45__cpo9iter_swapE - _ZN34_INTERNAL_660b2c88_4_k_cu_924b845a4cuda3std3__45__cpo4rendE)
_ZN34_INTERNAL_660b2c88_4_k_cu_924b845a4cuda3std3__45__cpo4rendE:
	.zero		1
	.type		_ZN34_INTERNAL_660b2c88_4_k_cu_924b845a4cuda3std6ranges3__45__cpo9iter_swapE,@object
	.size		_ZN34_INTERNAL_660b2c88_4_k_cu_924b845a4cuda3std6ranges3__45__cpo9iter_swapE,(_ZN34_INTERNAL_660b2c88_4_k_cu_924b845a4cuda3std3__48unexpectE - _ZN34_INTERNAL_660b2c88_4_k_cu_924b845a4cuda3std6ranges3__45__cpo9iter_swapE)
_ZN34_INTERNAL_660b2c88_4_k_cu_924b845a4cuda3std6ranges3__45__cpo9iter_swapE:
	.zero		1
	.type		_ZN34_INTERNAL_660b2c88_4_k_cu_924b845a4cuda3std3__48unexpectE,@object
	.size		_ZN34_INTERNAL_660b2c88_4_k_cu_924b845a4cuda3std3__48unexpectE,(_ZN34_INTERNAL_660b2c88_4_k_cu_924b845a6thrust24THRUST_300001_SM_1000_NS8cuda_cub3parE - _ZN34_INTERNAL_660b2c88_4_k_cu_924b845a4cuda3std3__48unexpectE)
_ZN34_INTERNAL_660b2c88_4_k_cu_924b845a4cuda3std3__48unexpectE:
	.zero		1
	.type		_ZN34_INTERNAL_660b2c88_4_k_cu_924b845a6thrust24THRUST_300001_SM_1000_NS8cuda_cub3parE,@object
	.size		_ZN34_INTERNAL_660b2c88_4_k_cu_924b845a6thrust24THRUST_300001_SM_1000_NS8cuda_cub3parE,(.L_29 - _ZN34_INTERNAL_660b2c88_4_k_cu_924b845a6thrust24THRUST_300001_SM_1000_NS8cuda_cub3parE)
_ZN34_INTERNAL_660b2c88_4_k_cu_924b845a6thrust24THRUST_300001_SM_1000_NS8cuda_cub3parE:
	.zero		1
.L_29:


//--------------------- .nv.constant0._ZN3cub18CUB_300001_SM_10006detail8for_each13static_kernelINS2_12policy_hub_t12policy_500_tEmN6thrust24THRUST_300001_SM_1000_NS8cuda_cub20__uninitialized_fill7functorINS7_10device_ptrIiEEiEEEEvT0_T1_ --------------------------
	.section	.nv.constant0._ZN3cub18CUB_300001_SM_10006detail8for_each13static_kernelINS2_12policy_hub_t12policy_500_tEmN6thrust24THRUST_300001_SM_1000_NS8cuda_cub20__uninitialized_fill7functorINS7_10device_ptrIiEEiEEEEvT0_T1_,"a",@progbits
	.sectionflags	@""
	.align	4
.nv.constant0._ZN3cub18CUB_300001_SM_10006detail8for_each13static_kernelINS2_12policy_hub_t12policy_500_tEmN6thrust24THRUST_300001_SM_1000_NS8cuda_cub20__uninitialized_fill7functorINS7_10device_ptrIiEEiEEEEvT0_T1_:
	.zero		920


//--------------------- .nv.constant0._ZN3cub18CUB_300001_SM_10006detail11EmptyKernelIvEEvv --------------------------
	.section	.nv.constant0._ZN3cub18CUB_300001_SM_10006detail11EmptyKernelIvEEvv,"a",@progbits
	.sectionflags	@""
	.align	4
.nv.constant0._ZN3cub18CUB_300001_SM_10006detail11EmptyKernelIvEEvv:
	.zero		896


//--------------------- .nv.constant0._Z11fill_vectorPii --------------------------
	.section	.nv.constant0._Z11fill_vectorPii,"a",@progbits
	.sectionflags	@""
	.align	4
.nv.constant0._Z11fill_vectorPii:
	.zero		908


//--------------------- SYMBOLS --------------------------

	.type		.nv.reservedSmem.offset0,@object
	.size		.nv.reservedSmem.offset0,0x4
